//
// Generated by NVIDIA NVVM Compiler
//
// Compiler Build ID: CL-36424714
// Cuda compilation tools, release 13.0, V13.0.88
// Based on NVVM 20.0.0
//

.version 9.0
.target sm_100
.address_size 64

	// .globl	_Z23cuda_flow_bitmap_kernelPhS_jj

.visible .entry _Z23cuda_flow_bitmap_kernelPhS_jj(
	.param .u64 .ptr .align 1 _Z23cuda_flow_bitmap_kernelPhS_jj_param_0,
	.param .u64 .ptr .align 1 _Z23cuda_flow_bitmap_kernelPhS_jj_param_1,
	.param .u32 _Z23cuda_flow_bitmap_kernelPhS_jj_param_2,
	.param .u32 _Z23cuda_flow_bitmap_kernelPhS_jj_param_3
)
{
	.reg .pred 	%p<3>;
	.reg .b16 	%rs<3>;
	.reg .b32 	%r<8>;
	.reg .b64 	%rd<11>;

	ld.param.u64 	%rd2, [_Z23cuda_flow_bitmap_kernelPhS_jj_param_0];
	ld.param.u64 	%rd3, [_Z23cuda_flow_bitmap_kernelPhS_jj_param_1];
	ld.param.u32 	%r3, [_Z23cuda_flow_bitmap_kernelPhS_jj_param_2];
	ld.param.u32 	%r2, [_Z23cuda_flow_bitmap_kernelPhS_jj_param_3];
	cvta.to.global.u64 	%rd1, %rd3;
	mov.u32 	%r4, %tid.x;
	mov.u32 	%r5, %ntid.x;
	mov.u32 	%r6, %ctaid.x;
	mad.lo.s32 	%r1, %r5, %r6, %r4;
	setp.ge.u32 	%p1, %r1, %r3;
	@%p1 bra 	$L__BB0_4;
	cvta.to.global.u64 	%rd4, %rd2;
	cvt.s64.s32 	%rd5, %r1;
	add.s64 	%rd6, %rd4, %rd5;
	ld.global.u8 	%r7, [%rd6];
	setp.gt.u32 	%p2, %r2, %r7;
	@%p2 bra 	$L__BB0_3;
	add.s64 	%rd8, %rd1, %rd5;
	mov.b16 	%rs1, 1;
	st.global.u8 	[%rd8], %rs1;
	bra.uni 	$L__BB0_4;
$L__BB0_3:
	add.s64 	%rd10, %rd1, %rd5;
	mov.b16 	%rs2, 0;
	st.global.u8 	[%rd10], %rs2;
$L__BB0_4:
	ret;

}


// ===== COMPILED SASS (sm_100) =====

	.target	sm_100

	.elftype	@"ET_EXEC"


//--------------------- .note.nv.tkinfo           --------------------------
	.section	.note.nv.tkinfo,"",@"SHT_NOTE"
	.sectionflags	@"SHF_NOTE_NV_TKINFO"
	.tkinfo
        /*0018*/ 	.word	0x00000002
        /*0030*/ 	.string	""
        /*0030*/ 	.string	"ptxas"
        /*0030*/ 	.string	"Cuda compilation tools, release 13.0, V13.0.88"
        /*0030*/ 	.string	"Build cuda_13.0.r13.0/compiler.36424714_0"
        /*0030*/ 	.string	"-arch sm_100 -m 64 "



//--------------------- .note.nv.cuinfo           --------------------------
	.section	.note.nv.cuinfo,"",@"SHT_NOTE"
	.sectionflags	@"SHF_NOTE_NV_CUINFO"
        /*0018*/ 	.short	0x0002
        /*001a*/ 	.short	0x0064
        /*001c*/ 	.short	0x0082
	.zero		2


//--------------------- .nv.info                  --------------------------
	.section	.nv.info,"",@"SHT_CUDA_INFO"
	.align	4


	//----- nvinfo : EIATTR_REGCOUNT
	.align		4
        /*0000*/ 	.byte	0x04, 0x2f
        /*0002*/ 	.short	(.L_1 - .L_0)
	.align		4
.L_0:
        /*0004*/ 	.word	index@(_Z23cuda_flow_bitmap_kernelPhS_jj)
        /*0008*/ 	.word	0x0000000a


	//----- nvinfo : EIATTR_FRAME_SIZE
	.align		4
.L_1:
        /*000c*/ 	.byte	0x04, 0x11
        /*000e*/ 	.short	(.L_3 - .L_2)
	.align		4
.L_2:
        /*0010*/ 	.word	index@(_Z23cuda_flow_bitmap_kernelPhS_jj)
        /*0014*/ 	.word	0x00000000


	//----- nvinfo : EIATTR_MIN_STACK_SIZE
	.align		4
.L_3:
        /*0018*/ 	.byte	0x04, 0x12
        /*001a*/ 	.short	(.L_5 - .L_4)
	.align		4
.L_4:
        /*001c*/ 	.word	index@(_Z23cuda_flow_bitmap_kernelPhS_jj)
        /*0020*/ 	.word	0x00000000
.L_5:


//--------------------- .nv.compat                --------------------------
	.section	.nv.compat,"",@"SHT_CUDA_COMPAT_INFO"
	.align	4
        /*0000*/ 	.byte	0x02, 0x09, 0x00, 0x00, 0x02, 0x02, 0x01, 0x00, 0x02, 0x05, 0x05, 0x00, 0x03, 0x07, 0x01, 0x01
        /*0010*/ 	.byte	0x02, 0x03, 0x00, 0x00, 0x02, 0x06, 0x01, 0x00, 0x04, 0x0b, 0x08, 0x00, 0x09, 0x00, 0x00, 0x00
        /*0020*/ 	.byte	0x00, 0x00, 0x00, 0x00


//--------------------- .nv.info._Z23cuda_flow_bitmap_kernelPhS_jj --------------------------
	.section	.nv.info._Z23cuda_flow_bitmap_kernelPhS_jj,"",@"SHT_CUDA_INFO"
	.sectionflags	@""
	.align	4


	//----- nvinfo : EIATTR_CUDA_API_VERSION
	.align		4
        /*0000*/ 	.byte	0x04, 0x37
        /*0002*/ 	.short	(.L_7 - .L_6)
.L_6:
        /*0004*/ 	.word	0x00000082


	//----- nvinfo : EIATTR_KPARAM_INFO
	.align		4
.L_7:
        /*0008*/ 	.byte	0x04, 0x17
        /*000a*/ 	.short	(.L_9 - .L_8)
.L_8:
        /*000c*/ 	.word	0x00000000
        /*0010*/ 	.short	0x0003
        /*0012*/ 	.short	0x0014
        /*0014*/ 	.byte	0x00, 0xf0, 0x11, 0x00


	//----- nvinfo : EIATTR_KPARAM_INFO
	.align		4
.L_9:
        /*0018*/ 	.byte	0x04, 0x17
        /*001a*/ 	.short	(.L_11 - .L_10)
.L_10:
        /*001c*/ 	.word	0x00000000
        /*0020*/ 	.short	0x0002
        /*0022*/ 	.short	0x0010
        /*0024*/ 	.byte	0x00, 0xf0, 0x11, 0x00


	//----- nvinfo : EIATTR_KPARAM_INFO
	.align		4
.L_11:
        /*0028*/ 	.byte	0x04, 0x17
        /*002a*/ 	.short	(.L_13 - .L_12)
.L_12:
        /*002c*/ 	.word	0x00000000
        /*0030*/ 	.short	0x0001
        /*0032*/ 	.short	0x0008
        /*0034*/ 	.byte	0x00, 0xf5, 0x21, 0x00


	//----- nvinfo : EIATTR_KPARAM_INFO
	.align		4
.L_13:
        /*0038*/ 	.byte	0x04, 0x17
        /*003a*/ 	.short	(.L_15 - .L_14)
.L_14:
        /*003c*/ 	.word	0x00000000
        /*0040*/ 	.short	0x0000
        /*0042*/ 	.short	0x0000
        /*0044*/ 	.byte	0x00, 0xf5, 0x21, 0x00


	//----- nvinfo : EIATTR_SPARSE_MMA_MASK
	.align		4
.L_15:
        /*0048*/ 	.byte	0x03, 0x50
        /*004a*/ 	.short	0x0000


	//----- nvinfo : EIATTR_MAXREG_COUNT
	.align		4
        /*004c*/ 	.byte	0x03, 0x1b
        /*004e*/ 	.short	0x00ff


	//----- nvinfo : EIATTR_MERCURY_ISA_VERSION
	.align		4
        /*0050*/ 	.byte	0x03, 0x5f
        /*0052*/ 	.short	0x0101


	//----- nvinfo : EIATTR_VRC_CTA_INIT_COUNT
	.align		4
        /*0054*/ 	.byte	0x02, 0x4a
	.zero		1
	.zero		1


	//----- nvinfo : EIATTR_EXIT_INSTR_OFFSETS
	.align		4
        /*0058*/ 	.byte	0x04, 0x1c
        /*005a*/ 	.short	(.L_17 - .L_16)


	//   ....[0]....
.L_16:
        /*005c*/ 	.word	0x00000070


	//   ....[1]....
        /*0060*/ 	.word	0x00000160


	//   ....[2]....
        /*0064*/ 	.word	0x000001b0


	//----- nvinfo : EIATTR_CBANK_PARAM_SIZE
	.align		4
.L_17:
        /*0068*/ 	.byte	0x03, 0x19
        /*006a*/ 	.short	0x0018


	//----- nvinfo : EIATTR_PARAM_CBANK
	.align		4
        /*006c*/ 	.byte	0x04, 0x0a
        /*006e*/ 	.short	(.L_19 - .L_18)
	.align		4
.L_18:
        /*0070*/ 	.word	index@(.nv.constant0._Z23cuda_flow_bitmap_kernelPhS_jj)
        /*0074*/ 	.short	0x0380
        /*0076*/ 	.short	0x0018


	//----- nvinfo : EIATTR_SW_WAR
	.align		4
.L_19:
        /*0078*/ 	.byte	0x04, 0x36
        /*007a*/ 	.short	(.L_21 - .L_20)
.L_20:
        /*007c*/ 	.word	0x00000008
.L_21:


//--------------------- .nv.callgraph             --------------------------
	.section	.nv.callgraph,"",@"SHT_CUDA_CALLGRAPH"
	.align	4
	.sectionentsize	8
	.align		4
        /*0000*/ 	.word	0x00000000
	.align		4
        /*0004*/ 	.word	0xffffffff
	.align		4
        /*0008*/ 	.word	0x00000000
	.align		4
        /*000c*/ 	.word	0xfffffffe
	.align		4
        /*0010*/ 	.word	0x00000000
	.align		4
        /*0014*/ 	.word	0xfffffffd
	.align		4
        /*0018*/ 	.word	0x00000000
	.align		4
        /*001c*/ 	.word	0xfffffffc


//--------------------- .text._Z23cuda_flow_bitmap_kernelPhS_jj --------------------------
	.section	.text._Z23cuda_flow_bitmap_kernelPhS_jj,"ax",@progbits
	.align	128
        .global         _Z23cuda_flow_bitmap_kernelPhS_jj
        .type           _Z23cuda_flow_bitmap_kernelPhS_jj,@function
        .size           _Z23cuda_flow_bitmap_kernelPhS_jj,(.L_x_1 - _Z23cuda_flow_bitmap_kernelPhS_jj)
        .other          _Z23cuda_flow_bitmap_kernelPhS_jj,@"STO_CUDA_ENTRY STV_DEFAULT"
_Z23cuda_flow_bitmap_kernelPhS_jj:
.text._Z23cuda_flow_bitmap_kernelPhS_jj:
[----:B------:R-:W-:Y:S01]  /*0000*/  LDC R1, c[0x0][0x37c] ;  /* 0x0000df00ff017b82 */ /* 0x000fe20000000800 */
[----:B------:R-:W0:Y:S01]  /*0010*/  S2R R7, SR_TID.X ;  /* 0x0000000000077919 */ /* 0x000e220000002100 */
[----:B------:R-:W0:Y:S01]  /*0020*/  LDCU UR4, c[0x0][0x360] ;  /* 0x00006c00ff0477ac */ /* 0x000e220008000800 */
[----:B------:R-:W0:Y:S01]  /*0030*/  S2R R0, SR_CTAID.X ;  /* 0x0000000000007919 */ /* 0x000e220000002500 */
[----:B------:R-:W1:Y:S01]  /*0040*/  LDCU UR5, c[0x0][0x390] ;  /* 0x00007200ff0577ac */ /* 0x000e620008000800 */
[----:B0-----:R-:W-:-:S05]  /*0050*/  IMAD R7, R0, UR4, R7 ;  /* 0x0000000400077c24 */ /* 0x001fca000f8e0207 */
[----:B-1----:R-:W-:-:S13]  /*0060*/  ISETP.GE.U32.AND P0, PT, R7, UR5, PT ;  /* 0x0000000507007c0c */ /* 0x002fda000bf06070 */
[----:B------:R-:W-:Y:S05]  /*0070*/  @P0 EXIT ;  /* 0x000000000000094d */ /* 0x000fea0003800000 */
[----:B------:R-:W0:Y:S01]  /*0080*/  LDCU.64 UR6, c[0x0][0x380] ;  /* 0x00007000ff0677ac */ /* 0x000e220008000a00 */
[----:B------:R-:W-:Y:S01]  /*0090*/  SHF.R.S32.HI R0, RZ, 0x1f, R7 ;  /* 0x0000001fff007819 */ /* 0x000fe20000011407 */
[----:B------:R-:W1:Y:S01]  /*00a0*/  LDCU.64 UR4, c[0x0][0x358] ;  /* 0x00006b00ff0477ac */ /* 0x000e620008000a00 */
[----:B0-----:R-:W-:Y:S01]  /*00b0*/  IADD3 R2, P0, PT, R7, UR6, RZ ;  /* 0x0000000607027c10 */ /* 0x001fe2000ff1e0ff */
[----:B------:R-:W0:Y:S03]  /*00c0*/  LDCU UR6, c[0x0][0x394] ;  /* 0x00007280ff0677ac */ /* 0x000e260008000800 */
[----:B------:R-:W-:-:S05]  /*00d0*/  IADD3.X R3, PT, PT, R0, UR7, RZ, P0, !PT ;  /* 0x0000000700037c10 */ /* 0x000fca00087fe4ff */
[----:B-1----:R-:W0:Y:S01]  /*00e0*/  LDG.E.U8 R2, desc[UR4][R2.64] ;  /* 0x0000000402027981 */ /* 0x002e22000c1e1100 */
[----:B------:R-:W-:Y:S01]  /*00f0*/  IMAD.MOV.U32 R6, RZ, RZ, 0x1 ;  /* 0x00000001ff067424 */ /* 0x000fe200078e00ff */
[----:B0-----:R-:W-:-:S13]  /*0100*/  ISETP.GE.U32.AND P0, PT, R2, UR6, PT ;  /* 0x0000000602007c0c */ /* 0x001fda000bf06070 */
[----:B------:R-:W0:Y:S01]  /*0110*/  @P0 LDC.64 R4, c[0x0][0x388] ;  /* 0x0000e200ff040b82 */ /* 0x000e220000000a00 */
[----:B------:R-:W-:Y:S02]  /*0120*/  @P0 PRMT R3, R6, 0x7610, R3 ;  /* 0x0000761006030816 */ /* 0x000fe40000000003 */
[----:B0-----:R-:W-:-:S05]  /*0130*/  @P0 IADD3 R4, P1, PT, R7, R4, RZ ;  /* 0x0000000407040210 */ /* 0x001fca0007f3e0ff */
[----:B------:R-:W-:-:S05]  /*0140*/  @P0 IMAD.X R5, R0, 0x1, R5, P1 ;  /* 0x0000000100050824 */ /* 0x000fca00008e0605 */
[----:B------:R0:W-:Y:S01]  /*0150*/  @P0 STG.E.U8 desc[UR4][R4.64], R3 ;  /* 0x0000000304000986 */ /* 0x0001e2000c101104 */
[----:B------:R-:W-:Y:S05]  /*0160*/  @P0 EXIT ;  /* 0x000000000000094d */ /* 0x000fea0003800000 */
[----:B------:R-:W1:Y:S02]  /*0170*/  LDCU.64 UR6, c[0x0][0x388] ;  /* 0x00007100ff0677ac */ /* 0x000e640008000a00 */
[----:B-1----:R-:W-:-:S04]  /*0180*/  IADD3 R2, P0, PT, R7, UR6, RZ ;  /* 0x0000000607027c10 */ /* 0x002fc8000ff1e0ff */
[----:B0-----:R-:W-:-:S05]  /*0190*/  IADD3.X R3, PT, PT, R0, UR7, RZ, P0, !PT ;  /* 0x0000000700037c10 */ /* 0x001fca00087fe4ff */
[----:B------:R-:W-:Y:S01]  /*01a0*/  STG.E.U8 desc[UR4][R2.64], RZ ;  /* 0x000000ff02007986 */ /* 0x000fe2000c101104 */
[----:B------:R-:W-:Y:S05]  /*01b0*/  EXIT ;  /* 0x000000000000794d */ /* 0x000fea0003800000 */
.L_x_0:
[----:B------:R-:W-:-:S00]  /*01c0*/  BRA `(.L_x_0) ;  /* 0xfffffffc00fc7947 */ /* 0x000fc0000383ffff */
[----:B------:R-:W-:-:S00]  /*01d0*/  NOP ;  /* 0x0000000000007918 */ /* 0x000fc00000000000 */
        /* <DEDUP_REMOVED lines=10> */
.L_x_1:


//--------------------- .nv.shared.reserved.0     --------------------------
	.section	.nv.shared.reserved.0,"aw",@nobits
	.weak		__nv_reservedSMEM_offset_0_alias
	.size		__nv_reservedSMEM_offset_0_alias, 0, 64
	.other		__nv_reservedSMEM_offset_0_alias,@"STO_CUDA_RESERVED_SHARED STV_DEFAULT"
__nv_reservedSMEM_offset_0_alias:
	.zero		0
	.zero		64


//--------------------- .nv.constant0._Z23cuda_flow_bitmap_kernelPhS_jj --------------------------
	.section	.nv.constant0._Z23cuda_flow_bitmap_kernelPhS_jj,"a",@progbits
	.sectionflags	@""
	.align	4
.nv.constant0._Z23cuda_flow_bitmap_kernelPhS_jj:
	.zero		920


//--------------------- SYMBOLS --------------------------

	.type		.nv.reservedSmem.offset0,@object
	.size		.nv.reservedSmem.offset0,0x4
